//
// Generated by NVIDIA NVVM Compiler
//
// Compiler Build ID: CL-36424714
// Cuda compilation tools, release 13.0, V13.0.88
// Based on NVVM 20.0.0
//

.version 9.0
.target sm_100
.address_size 64

	// .globl	_Z9getmaxgpuPjS_S_
// _ZZ9getmaxgpuPjS_S_E9block_max has been demoted

.visible .entry _Z9getmaxgpuPjS_S_(
	.param .u64 .ptr .align 1 _Z9getmaxgpuPjS_S__param_0,
	.param .u64 .ptr .align 1 _Z9getmaxgpuPjS_S__param_1,
	.param .u64 .ptr .align 1 _Z9getmaxgpuPjS_S__param_2
)
{
	.reg .pred 	%p<3>;
	.reg .b32 	%r<11>;
	.reg .b64 	%rd<9>;
	// demoted variable
	.shared .align 4 .u32 _ZZ9getmaxgpuPjS_S_E9block_max;
	ld.param.u64 	%rd1, [_Z9getmaxgpuPjS_S__param_0];
	ld.param.u64 	%rd2, [_Z9getmaxgpuPjS_S__param_1];
	ld.param.u64 	%rd3, [_Z9getmaxgpuPjS_S__param_2];
	mov.u32 	%r1, %tid.x;
	setp.ne.s32 	%p1, %r1, 0;
	@%p1 bra 	$L__BB0_2;
	mov.b32 	%r3, 0;
	st.shared.u32 	[_ZZ9getmaxgpuPjS_S_E9block_max], %r3;
$L__BB0_2:
	bar.sync 	0;
	mov.u32 	%r4, %ctaid.x;
	mov.u32 	%r5, %ntid.x;
	mad.lo.s32 	%r2, %r4, %r5, %r1;
	cvta.to.global.u64 	%rd4, %rd3;
	ld.global.u32 	%r6, [%rd4];
	setp.ge.u32 	%p2, %r2, %r6;
	@%p2 bra 	$L__BB0_4;
	cvta.to.global.u64 	%rd5, %rd1;
	mul.wide.s32 	%rd6, %r2, 4;
	add.s64 	%rd7, %rd5, %rd6;
	ld.global.u32 	%r7, [%rd7];
	atom.shared.max.s32 	%r8, [_ZZ9getmaxgpuPjS_S_E9block_max], %r7;
$L__BB0_4:
	cvta.to.global.u64 	%rd8, %rd2;
	bar.sync 	0;
	ld.shared.u32 	%r9, [_ZZ9getmaxgpuPjS_S_E9block_max];
	atom.global.max.u32 	%r10, [%rd8], %r9;
	ret;

}


// ===== COMPILED SASS (sm_100) =====

	.target	sm_100

	.elftype	@"ET_EXEC"


//--------------------- .note.nv.tkinfo           --------------------------
	.section	.note.nv.tkinfo,"",@"SHT_NOTE"
	.sectionflags	@"SHF_NOTE_NV_TKINFO"
	.tkinfo
        /*0018*/ 	.word	0x00000002
        /*0030*/ 	.string	""
        /*0030*/ 	.string	"ptxas"
        /*0030*/ 	.string	"Cuda compilation tools, release 13.0, V13.0.88"
        /*0030*/ 	.string	"Build cuda_13.0.r13.0/compiler.36424714_0"
        /*0030*/ 	.string	"-arch sm_100 -m 64 "



//--------------------- .note.nv.cuinfo           --------------------------
	.section	.note.nv.cuinfo,"",@"SHT_NOTE"
	.sectionflags	@"SHF_NOTE_NV_CUINFO"
        /*0018*/ 	.short	0x0002
        /*001a*/ 	.short	0x0064
        /*001c*/ 	.short	0x0082
	.zero		2


//--------------------- .nv.info                  --------------------------
	.section	.nv.info,"",@"SHT_CUDA_INFO"
	.align	4


	//----- nvinfo : EIATTR_REGCOUNT
	.align		4
        /*0000*/ 	.byte	0x04, 0x2f
        /*0002*/ 	.short	(.L_1 - .L_0)
	.align		4
.L_0:
        /*0004*/ 	.word	index@(_Z9getmaxgpuPjS_S_)
        /*0008*/ 	.word	0x00000008


	//----- nvinfo : EIATTR_FRAME_SIZE
	.align		4
.L_1:
        /*000c*/ 	.byte	0x04, 0x11
        /*000e*/ 	.short	(.L_3 - .L_2)
	.align		4
.L_2:
        /*0010*/ 	.word	index@(_Z9getmaxgpuPjS_S_)
        /*0014*/ 	.word	0x00000000


	//----- nvinfo : EIATTR_MIN_STACK_SIZE
	.align		4
.L_3:
        /*0018*/ 	.byte	0x04, 0x12
        /*001a*/ 	.short	(.L_5 - .L_4)
	.align		4
.L_4:
        /*001c*/ 	.word	index@(_Z9getmaxgpuPjS_S_)
        /*0020*/ 	.word	0x00000000
.L_5:


//--------------------- .nv.compat                --------------------------
	.section	.nv.compat,"",@"SHT_CUDA_COMPAT_INFO"
	.align	4
        /*0000*/ 	.byte	0x02, 0x09, 0x00, 0x00, 0x02, 0x02, 0x01, 0x00, 0x02, 0x05, 0x05, 0x00, 0x03, 0x07, 0x01, 0x01
        /*0010*/ 	.byte	0x02, 0x03, 0x00, 0x00, 0x02, 0x06, 0x01, 0x00, 0x04, 0x0b, 0x08, 0x00, 0x09, 0x00, 0x00, 0x00
        /*0020*/ 	.byte	0x00, 0x00, 0x00, 0x00


//--------------------- .nv.info._Z9getmaxgpuPjS_S_ --------------------------
	.section	.nv.info._Z9getmaxgpuPjS_S_,"",@"SHT_CUDA_INFO"
	.sectionflags	@""
	.align	4


	//----- nvinfo : EIATTR_CUDA_API_VERSION
	.align		4
        /*0000*/ 	.byte	0x04, 0x37
        /*0002*/ 	.short	(.L_7 - .L_6)
.L_6:
        /*0004*/ 	.word	0x00000082


	//----- nvinfo : EIATTR_KPARAM_INFO
	.align		4
.L_7:
        /*0008*/ 	.byte	0x04, 0x17
        /*000a*/ 	.short	(.L_9 - .L_8)
.L_8:
        /*000c*/ 	.word	0x00000000
        /*0010*/ 	.short	0x0002
        /*0012*/ 	.short	0x0010
        /*0014*/ 	.byte	0x00, 0xf5, 0x21, 0x00


	//----- nvinfo : EIATTR_KPARAM_INFO
	.align		4
.L_9:
        /*0018*/ 	.byte	0x04, 0x17
        /*001a*/ 	.short	(.L_11 - .L_10)
.L_10:
        /*001c*/ 	.word	0x00000000
        /*0020*/ 	.short	0x0001
        /*0022*/ 	.short	0x0008
        /*0024*/ 	.byte	0x00, 0xf5, 0x21, 0x00


	//----- nvinfo : EIATTR_KPARAM_INFO
	.align		4
.L_11:
        /*0028*/ 	.byte	0x04, 0x17
        /*002a*/ 	.short	(.L_13 - .L_12)
.L_12:
        /*002c*/ 	.word	0x00000000
        /*0030*/ 	.short	0x0000
        /*0032*/ 	.short	0x0000
        /*0034*/ 	.byte	0x00, 0xf5, 0x21, 0x00


	//----- nvinfo : EIATTR_SPARSE_MMA_MASK
	.align		4
.L_13:
        /*0038*/ 	.byte	0x03, 0x50
        /*003a*/ 	.short	0x0000


	//----- nvinfo : EIATTR_MAXREG_COUNT
	.align		4
        /*003c*/ 	.byte	0x03, 0x1b
        /*003e*/ 	.short	0x00ff


	//----- nvinfo : EIATTR_NUM_BARRIERS
	.align		4
        /*0040*/ 	.byte	0x02, 0x4c
        /*0042*/ 	.byte	0x01
	.zero		1


	//----- nvinfo : EIATTR_MERCURY_ISA_VERSION
	.align		4
        /*0044*/ 	.byte	0x03, 0x5f
        /*0046*/ 	.short	0x0101


	//----- nvinfo : EIATTR_INT_WARP_WIDE_INSTR_OFFSETS
	.align		4
        /*0048*/ 	.byte	0x04, 0x31
        /*004a*/ 	.short	(.L_15 - .L_14)


	//   ....[0]....
.L_14:
        /*004c*/ 	.word	0x00000150


	//   ....[1]....
        /*0050*/ 	.word	0x000001b0


	//   ....[2]....
        /*0054*/ 	.word	0x00000260


	//   ....[3]....
        /*0058*/ 	.word	0x00000290


	//----- nvinfo : EIATTR_VRC_CTA_INIT_COUNT
	.align		4
.L_15:
        /*005c*/ 	.byte	0x02, 0x4a
	.zero		1
	.zero		1


	//----- nvinfo : EIATTR_EXIT_INSTR_OFFSETS
	.align		4
        /*0060*/ 	.byte	0x04, 0x1c
        /*0062*/ 	.short	(.L_17 - .L_16)


	//   ....[0]....
.L_16:
        /*0064*/ 	.word	0x000002c0


	//----- nvinfo : EIATTR_CRS_STACK_SIZE
	.align		4
.L_17:
        /*0068*/ 	.byte	0x04, 0x1e
        /*006a*/ 	.short	(.L_19 - .L_18)
.L_18:
        /*006c*/ 	.word	0x00000000


	//----- nvinfo : EIATTR_CBANK_PARAM_SIZE
	.align		4
.L_19:
        /*0070*/ 	.byte	0x03, 0x19
        /*0072*/ 	.short	0x0018


	//----- nvinfo : EIATTR_PARAM_CBANK
	.align		4
        /*0074*/ 	.byte	0x04, 0x0a
        /*0076*/ 	.short	(.L_21 - .L_20)
	.align		4
.L_20:
        /*0078*/ 	.word	index@(.nv.constant0._Z9getmaxgpuPjS_S_)
        /*007c*/ 	.short	0x0380
        /*007e*/ 	.short	0x0018


	//----- nvinfo : EIATTR_SW_WAR
	.align		4
.L_21:
        /*0080*/ 	.byte	0x04, 0x36
        /*0082*/ 	.short	(.L_23 - .L_22)
.L_22:
        /*0084*/ 	.word	0x00000008
.L_23:


//--------------------- .nv.callgraph             --------------------------
	.section	.nv.callgraph,"",@"SHT_CUDA_CALLGRAPH"
	.align	4
	.sectionentsize	8
	.align		4
        /*0000*/ 	.word	0x00000000
	.align		4
        /*0004*/ 	.word	0xffffffff
	.align		4
        /*0008*/ 	.word	0x00000000
	.align		4
        /*000c*/ 	.word	0xfffffffe
	.align		4
        /*0010*/ 	.word	0x00000000
	.align		4
        /*0014*/ 	.word	0xfffffffd
	.align		4
        /*0018*/ 	.word	0x00000000
	.align		4
        /*001c*/ 	.word	0xfffffffc


//--------------------- .text._Z9getmaxgpuPjS_S_  --------------------------
	.section	.text._Z9getmaxgpuPjS_S_,"ax",@progbits
	.align	128
        .global         _Z9getmaxgpuPjS_S_
        .type           _Z9getmaxgpuPjS_S_,@function
        .size           _Z9getmaxgpuPjS_S_,(.L_x_3 - _Z9getmaxgpuPjS_S_)
        .other          _Z9getmaxgpuPjS_S_,@"STO_CUDA_ENTRY STV_DEFAULT"
_Z9getmaxgpuPjS_S_:
.text._Z9getmaxgpuPjS_S_:
[----:B------:R-:W-:Y:S01]  /*0000*/  LDC R1, c[0x0][0x37c] ;  /* 0x0000df00ff017b82 */ /* 0x000fe20000000800 */
[----:B------:R-:W0:Y:S07]  /*0010*/  S2R R4, SR_TID.X ;  /* 0x0000000000047919 */ /* 0x000e2e0000002100 */
[----:B------:R-:W1:Y:S01]  /*0020*/  LDC.64 R2, c[0x0][0x390] ;  /* 0x0000e400ff027b82 */ /* 0x000e620000000a00 */
[----:B------:R-:W1:Y:S01]  /*0030*/  LDCU.64 UR6, c[0x0][0x358] ;  /* 0x00006b00ff0677ac */ /* 0x000e620008000a00 */
[----:B0-----:R-:W-:-:S13]  /*0040*/  ISETP.NE.AND P0, PT, R4, RZ, PT ;  /* 0x000000ff0400720c */ /* 0x001fda0003f05270 */
[----:B------:R-:W0:Y:S01]  /*0050*/  @!P0 S2R R5, SR_CgaCtaId ;  /* 0x0000000000058919 */ /* 0x000e220000008800 */
[----:B------:R-:W-:-:S04]  /*0060*/  @!P0 MOV R0, 0x400 ;  /* 0x0000040000008802 */ /* 0x000fc80000000f00 */
[----:B0-----:R-:W-:-:S05]  /*0070*/  @!P0 LEA R0, R5, R0, 0x18 ;  /* 0x0000000005008211 */ /* 0x001fca00078ec0ff */
[----:B------:R0:W-:Y:S01]  /*0080*/  @!P0 STS [R0], RZ ;  /* 0x000000ff00008388 */ /* 0x0001e20000000800 */
[----:B------:R-:W-:Y:S06]  /*0090*/  BAR.SYNC.DEFER_BLOCKING 0x0 ;  /* 0x0000000000007b1d */ /* 0x000fec0000010000 */
[----:B-1----:R-:W2:Y:S02]  /*00a0*/  LDG.E R2, desc[UR6][R2.64] ;  /* 0x0000000602027981 */ /* 0x002ea4000c1e1900 */
[----:B------:R-:W1:Y:S01]  /*00b0*/  S2UR UR4, SR_CTAID.X ;  /* 0x00000000000479c3 */ /* 0x000e620000002500 */
[----:B------:R-:W-:Y:S07]  /*00c0*/  BSSY.RECONVERGENT B0, `(.L_x_0) ;  /* 0x0000012000007945 */ /* 0x000fee0003800200 */
[----:B------:R-:W1:Y:S02]  /*00d0*/  LDC R5, c[0x0][0x360] ;  /* 0x0000d800ff057b82 */ /* 0x000e640000000800 */
[----:B-1----:R-:W-:-:S05]  /*00e0*/  IMAD R5, R5, UR4, R4 ;  /* 0x0000000405057c24 */ /* 0x002fca000f8e0204 */
[----:B--2---:R-:W-:-:S13]  /*00f0*/  ISETP.GE.U32.AND P0, PT, R5, R2, PT ;  /* 0x000000020500720c */ /* 0x004fda0003f06070 */
[----:B0-----:R-:W-:Y:S05]  /*0100*/  @P0 BRA `(.L_x_1) ;  /* 0x0000000000340947 */ /* 0x001fea0003800000 */
[----:B------:R-:W0:Y:S02]  /*0110*/  LDC.64 R2, c[0x0][0x380] ;  /* 0x0000e000ff027b82 */ /* 0x000e240000000a00 */
[----:B0-----:R-:W-:-:S06]  /*0120*/  IMAD.WIDE R2, R5, 0x4, R2 ;  /* 0x0000000405027825 */ /* 0x001fcc00078e0202 */
[----:B------:R-:W2:Y:S01]  /*0130*/  LDG.E R2, desc[UR6][R2.64] ;  /* 0x0000000602027981 */ /* 0x000ea2000c1e1900 */
[----:B------:R-:W0:Y:S01]  /*0140*/  S2UR UR5, SR_CgaCtaId ;  /* 0x00000000000579c3 */ /* 0x000e220000008800 */
[----:B------:R-:W-:Y:S01]  /*0150*/  VOTEU.ANY UR4, UPT, PT ;  /* 0x0000000000047886 */ /* 0x000fe200038e0100 */
[----:B------:R-:W1:Y:S01]  /*0160*/  S2R R0, SR_LANEID ;  /* 0x0000000000007919 */ /* 0x000e620000000000 */
[----:B------:R-:W-:-:S06]  /*0170*/  UFLO.U32 UR4, UR4 ;  /* 0x00000004000472bd */ /* 0x000fcc00080e0000 */
[----:B-1----:R-:W-:Y:S01]  /*0180*/  ISETP.EQ.U32.AND P0, PT, R0, UR4, PT ;  /* 0x0000000400007c0c */ /* 0x002fe2000bf02070 */
[----:B------:R-:W-:Y:S02]  /*0190*/  UMOV UR4, 0x400 ;  /* 0x0000040000047882 */ /* 0x000fe40000000000 */
[----:B0-----:R-:W-:Y:S01]  /*01a0*/  ULEA UR4, UR5, UR4, 0x18 ;  /* 0x0000000405047291 */ /* 0x001fe2000f8ec0ff */
[----:B--2---:R-:W-:-:S13]  /*01b0*/  CREDUX.MAX.S32 UR8, R2 ;  /* 0x00000000020872cc */ /* 0x004fda0000000200 */
[----:B------:R-:W-:-:S05]  /*01c0*/  IMAD.U32 R0, RZ, RZ, UR8 ;  /* 0x00000008ff007e24 */ /* 0x000fca000f8e00ff */
[----:B------:R0:W-:Y:S02]  /*01d0*/  @P0 ATOMS.MAX.S32 RZ, [UR4], R0 ;  /* 0x00000000ffff098c */ /* 0x0001e40009000204 */
.L_x_1:
[----:B------:R-:W-:Y:S05]  /*01e0*/  BSYNC.RECONVERGENT B0 ;  /* 0x0000000000007941 */ /* 0x000fea0003800200 */
.L_x_0:
[----:B------:R-:W1:Y:S08]  /*01f0*/  S2UR UR5, SR_CgaCtaId ;  /* 0x00000000000579c3 */ /* 0x000e700000008800 */
[----:B------:R-:W-:Y:S06]  /*0200*/  BAR.SYNC.DEFER_BLOCKING 0x0 ;  /* 0x0000000000007b1d */ /* 0x000fec0000010000 */
[----:B------:R-:W-:-:S02]  /*0210*/  UMOV UR4, 0x400 ;  /* 0x0000040000047882 */ /* 0x000fc40000000000 */
[----:B------:R-:W2:Y:S01]  /*0220*/  LDC.64 R2, c[0x0][0x388] ;  /* 0x0000e200ff027b82 */ /* 0x000ea20000000a00 */
[----:B------:R-:W3:Y:S01]  /*0230*/  S2R R4, SR_LANEID ;  /* 0x0000000000047919 */ /* 0x000ee20000000000 */
[----:B-1----:R-:W-:-:S09]  /*0240*/  ULEA UR4, UR5, UR4, 0x18 ;  /* 0x0000000405047291 */ /* 0x002fd2000f8ec0ff */
[----:B0-----:R-:W0:Y:S01]  /*0250*/  LDS R0, [UR4] ;  /* 0x00000004ff007984 */ /* 0x001e220008000800 */
[----:B------:R-:W-:Y:S02]  /*0260*/  VOTEU.ANY UR4, UPT, PT ;  /* 0x0000000000047886 */ /* 0x000fe400038e0100 */
[----:B------:R-:W-:-:S06]  /*0270*/  UFLO.U32 UR4, UR4 ;  /* 0x00000004000472bd */ /* 0x000fcc00080e0000 */
[----:B---3--:R-:W-:Y:S02]  /*0280*/  ISETP.EQ.U32.AND P0, PT, R4, UR4, PT ;  /* 0x0000000404007c0c */ /* 0x008fe4000bf02070 */
[----:B0-----:R-:W-:-:S13]  /*0290*/  CREDUX.MAX UR5, R0 ;  /* 0x00000000000572cc */ /* 0x001fda0000000000 */
[----:B------:R-:W-:-:S05]  /*02a0*/  IMAD.U32 R5, RZ, RZ, UR5 ;  /* 0x00000005ff057e24 */ /* 0x000fca000f8e00ff */
[----:B--2---:R-:W-:Y:S01]  /*02b0*/  @P0 REDG.E.MAX.STRONG.GPU desc[UR6][R2.64], R5 ;  /* 0x000000050200098e */ /* 0x004fe2000d12e106 */
[----:B------:R-:W-:Y:S05]  /*02c0*/  EXIT ;  /* 0x000000000000794d */ /* 0x000fea0003800000 */
.L_x_2:
[----:B------:R-:W-:-:S00]  /*02d0*/  BRA `(.L_x_2) ;  /* 0xfffffffc00fc7947 */ /* 0x000fc0000383ffff */
[----:B------:R-:W-:-:S00]  /*02e0*/  NOP ;  /* 0x0000000000007918 */ /* 0x000fc00000000000 */
        /* <DEDUP_REMOVED lines=9> */
.L_x_3:


//--------------------- .nv.shared._Z9getmaxgpuPjS_S_ --------------------------
	.section	.nv.shared._Z9getmaxgpuPjS_S_,"aw",@nobits
	.sectionflags	@""
	.align	4
.nv.shared._Z9getmaxgpuPjS_S_:
	.zero		1028


//--------------------- .nv.shared.reserved.0     --------------------------
	.section	.nv.shared.reserved.0,"aw",@nobits
	.weak		__nv_reservedSMEM_offset_0_alias
	.size		__nv_reservedSMEM_offset_0_alias, 0, 64
	.other		__nv_reservedSMEM_offset_0_alias,@"STO_CUDA_RESERVED_SHARED STV_DEFAULT"
__nv_reservedSMEM_offset_0_alias:
	.zero		0
	.zero		64


//--------------------- .nv.constant0._Z9getmaxgpuPjS_S_ --------------------------
	.section	.nv.constant0._Z9getmaxgpuPjS_S_,"a",@progbits
	.sectionflags	@""
	.align	4
.nv.constant0._Z9getmaxgpuPjS_S_:
	.zero		920


//--------------------- SYMBOLS --------------------------

	.type		.nv.reservedSmem.offset0,@object
	.size		.nv.reservedSmem.offset0,0x4
	.type		.nv.reservedSmem.cap,@object
	.size		.nv.reservedSmem.cap,0x4
